//
// Generated by NVIDIA NVVM Compiler
//
// Compiler Build ID: CL-36424714
// Cuda compilation tools, release 13.0, V13.0.88
// Based on NVVM 20.0.0
//

.version 9.0
.target sm_100
.address_size 64

	// .globl	_Z4SortPfiS_S_Pi

.visible .entry _Z4SortPfiS_S_Pi(
	.param .u64 .ptr .align 1 _Z4SortPfiS_S_Pi_param_0,
	.param .u32 _Z4SortPfiS_S_Pi_param_1,
	.param .u64 .ptr .align 1 _Z4SortPfiS_S_Pi_param_2,
	.param .u64 .ptr .align 1 _Z4SortPfiS_S_Pi_param_3,
	.param .u64 .ptr .align 1 _Z4SortPfiS_S_Pi_param_4
)
{
	.reg .pred 	%p<16>;
	.reg .b32 	%r<25>;
	.reg .b32 	%f<14>;
	.reg .b64 	%rd<62>;

	ld.param.u64 	%rd25, [_Z4SortPfiS_S_Pi_param_0];
	ld.param.u32 	%r6, [_Z4SortPfiS_S_Pi_param_1];
	ld.param.u64 	%rd26, [_Z4SortPfiS_S_Pi_param_2];
	ld.param.u64 	%rd27, [_Z4SortPfiS_S_Pi_param_3];
	ld.param.u64 	%rd28, [_Z4SortPfiS_S_Pi_param_4];
	cvta.to.global.u64 	%rd1, %rd27;
	cvta.to.global.u64 	%rd2, %rd25;
	cvta.to.global.u64 	%rd3, %rd28;
	cvta.to.global.u64 	%rd29, %rd26;
	mov.u32 	%r7, %ctaid.z;
	mov.u32 	%r8, %nctaid.x;
	mov.u32 	%r9, %nctaid.y;
	mov.u32 	%r10, %ctaid.y;
	mov.u32 	%r11, %ctaid.x;
	mad.lo.s32 	%r12, %r7, %r9, %r10;
	mad.lo.s32 	%r13, %r12, %r8, %r11;
	// begin inline asm
	mov.u64 	%rd23, %clock64;
	// end inline asm
	mov.u32 	%r14, %ntid.x;
	mov.u32 	%r15, %ntid.y;
	mov.u32 	%r16, %ntid.z;
	mov.u32 	%r17, %tid.z;
	mov.u32 	%r18, %tid.y;
	mov.u32 	%r19, %tid.x;
	mad.lo.s32 	%r20, %r13, %r16, %r17;
	mad.lo.s32 	%r21, %r20, %r15, %r18;
	mad.lo.s32 	%r1, %r21, %r14, %r19;
	// begin inline asm
	mov.u64 	%rd24, %clock64;
	// end inline asm
	sub.s64 	%rd30, %rd24, %rd23;
	cvt.rn.f32.s64 	%f3, %rd30;
	mul.wide.s32 	%rd31, %r1, 4;
	add.s64 	%rd32, %rd29, %rd31;
	st.global.f32 	[%rd32], %f3;
	ld.global.u32 	%r24, [%rd3];
	setp.lt.s32 	%p1, %r24, 1;
	setp.lt.s32 	%p2, %r1, %r6;
	and.b32  	%r22, %r1, 1;
	setp.eq.b32 	%p3, %r22, 1;
	not.pred 	%p4, %p3;
	and.pred  	%p5, %p2, %p4;
	not.pred 	%p7, %p5;
	or.pred  	%p8, %p1, %p7;
	@%p8 bra 	$L__BB0_5;
	// begin inline asm
	mov.u64 	%rd33, %clock64;
	// end inline asm
	add.s64 	%rd5, %rd2, %rd31;
	ld.global.f32 	%f4, [%rd5];
	ld.global.f32 	%f5, [%rd5+4];
	sub.f32 	%f6, %f4, %f5;
	// begin inline asm
	mov.u64 	%rd34, %clock64;
	// end inline asm
	ld.global.f32 	%f1, [%rd5+4];
	setp.gtu.f32 	%p9, %f6, 0f00000000;
	@%p9 bra 	$L__BB0_3;
	// begin inline asm
	mov.u64 	%rd58, %clock64;
	// end inline asm
	st.global.f32 	[%rd5+4], %f1;
	// begin inline asm
	mov.u64 	%rd59, %clock64;
	// end inline asm
	bra.uni 	$L__BB0_4;
$L__BB0_3:
	ld.global.f32 	%f7, [%rd5];
	st.global.f32 	[%rd5+4], %f7;
	// begin inline asm
	mov.u64 	%rd58, %clock64;
	// end inline asm
	st.global.f32 	[%rd5], %f1;
	// begin inline asm
	mov.u64 	%rd59, %clock64;
	// end inline asm
$L__BB0_4:
	add.s64 	%rd40, %rd33, %rd58;
	sub.s64 	%rd41, %rd34, %rd40;
	add.s64 	%rd42, %rd41, %rd59;
	cvt.rn.f32.s64 	%f8, %rd42;
	add.s64 	%rd44, %rd1, %rd31;
	st.global.f32 	[%rd44], %f8;
	ld.global.u32 	%r24, [%rd3];
$L__BB0_5:
	setp.gt.s32 	%p10, %r24, -1;
	add.s32 	%r5, %r1, 1;
	setp.ge.s32 	%p11, %r5, %r6;
	and.b32  	%r23, %r1, -2147483647;
	setp.ne.s32 	%p12, %r23, 1;
	or.pred  	%p13, %p11, %p12;
	or.pred  	%p14, %p10, %p13;
	@%p14 bra 	$L__BB0_10;
	// begin inline asm
	mov.u64 	%rd45, %clock64;
	// end inline asm
	mul.wide.u32 	%rd47, %r1, 4;
	add.s64 	%rd14, %rd2, %rd47;
	ld.global.f32 	%f9, [%rd14];
	mul.wide.u32 	%rd48, %r5, 4;
	add.s64 	%rd15, %rd2, %rd48;
	ld.global.f32 	%f10, [%rd15];
	sub.f32 	%f11, %f9, %f10;
	// begin inline asm
	mov.u64 	%rd46, %clock64;
	// end inline asm
	ld.global.f32 	%f2, [%rd15];
	setp.gtu.f32 	%p15, %f11, 0f00000000;
	@%p15 bra 	$L__BB0_8;
	// begin inline asm
	mov.u64 	%rd60, %clock64;
	// end inline asm
	st.global.f32 	[%rd15], %f2;
	// begin inline asm
	mov.u64 	%rd61, %clock64;
	// end inline asm
	bra.uni 	$L__BB0_9;
$L__BB0_8:
	ld.global.f32 	%f12, [%rd14];
	st.global.f32 	[%rd15], %f12;
	// begin inline asm
	mov.u64 	%rd60, %clock64;
	// end inline asm
	st.global.f32 	[%rd14], %f2;
	// begin inline asm
	mov.u64 	%rd61, %clock64;
	// end inline asm
$L__BB0_9:
	add.s64 	%rd53, %rd45, %rd60;
	sub.s64 	%rd54, %rd46, %rd53;
	add.s64 	%rd55, %rd54, %rd61;
	cvt.rn.f32.s64 	%f13, %rd55;
	add.s64 	%rd57, %rd1, %rd47;
	st.global.f32 	[%rd57], %f13;
$L__BB0_10:
	ret;

}


// ===== COMPILED SASS (sm_100) =====

	.target	sm_100

	.elftype	@"ET_EXEC"


//--------------------- .note.nv.tkinfo           --------------------------
	.section	.note.nv.tkinfo,"",@"SHT_NOTE"
	.sectionflags	@"SHF_NOTE_NV_TKINFO"
	.tkinfo
        /*0018*/ 	.word	0x00000002
        /*0030*/ 	.string	""
        /*0030*/ 	.string	"ptxas"
        /*0030*/ 	.string	"Cuda compilation tools, release 13.0, V13.0.88"
        /*0030*/ 	.string	"Build cuda_13.0.r13.0/compiler.36424714_0"
        /*0030*/ 	.string	"-arch sm_100 -m 64 "



//--------------------- .note.nv.cuinfo           --------------------------
	.section	.note.nv.cuinfo,"",@"SHT_NOTE"
	.sectionflags	@"SHF_NOTE_NV_CUINFO"
        /*0018*/ 	.short	0x0002
        /*001a*/ 	.short	0x0064
        /*001c*/ 	.short	0x0082
	.zero		2


//--------------------- .nv.info                  --------------------------
	.section	.nv.info,"",@"SHT_CUDA_INFO"
	.align	4


	//----- nvinfo : EIATTR_REGCOUNT
	.align		4
        /*0000*/ 	.byte	0x04, 0x2f
        /*0002*/ 	.short	(.L_1 - .L_0)
	.align		4
.L_0:
        /*0004*/ 	.word	index@(_Z4SortPfiS_S_Pi)
        /*0008*/ 	.word	0x00000014


	//----- nvinfo : EIATTR_FRAME_SIZE
	.align		4
.L_1:
        /*000c*/ 	.byte	0x04, 0x11
        /*000e*/ 	.short	(.L_3 - .L_2)
	.align		4
.L_2:
        /*0010*/ 	.word	index@(_Z4SortPfiS_S_Pi)
        /*0014*/ 	.word	0x00000000


	//----- nvinfo : EIATTR_MIN_STACK_SIZE
	.align		4
.L_3:
        /*0018*/ 	.byte	0x04, 0x12
        /*001a*/ 	.short	(.L_5 - .L_4)
	.align		4
.L_4:
        /*001c*/ 	.word	index@(_Z4SortPfiS_S_Pi)
        /*0020*/ 	.word	0x00000000
.L_5:


//--------------------- .nv.compat                --------------------------
	.section	.nv.compat,"",@"SHT_CUDA_COMPAT_INFO"
	.align	4
        /*0000*/ 	.byte	0x02, 0x09, 0x00, 0x00, 0x02, 0x02, 0x01, 0x00, 0x02, 0x05, 0x05, 0x00, 0x03, 0x07, 0x01, 0x01
        /*0010*/ 	.byte	0x02, 0x03, 0x00, 0x00, 0x02, 0x06, 0x01, 0x00, 0x04, 0x0b, 0x08, 0x00, 0x09, 0x00, 0x00, 0x00
        /*0020*/ 	.byte	0x00, 0x00, 0x00, 0x00


//--------------------- .nv.info._Z4SortPfiS_S_Pi --------------------------
	.section	.nv.info._Z4SortPfiS_S_Pi,"",@"SHT_CUDA_INFO"
	.sectionflags	@""
	.align	4


	//----- nvinfo : EIATTR_CUDA_API_VERSION
	.align		4
        /*0000*/ 	.byte	0x04, 0x37
        /*0002*/ 	.short	(.L_7 - .L_6)
.L_6:
        /*0004*/ 	.word	0x00000082


	//----- nvinfo : EIATTR_KPARAM_INFO
	.align		4
.L_7:
        /*0008*/ 	.byte	0x04, 0x17
        /*000a*/ 	.short	(.L_9 - .L_8)
.L_8:
        /*000c*/ 	.word	0x00000000
        /*0010*/ 	.short	0x0004
        /*0012*/ 	.short	0x0020
        /*0014*/ 	.byte	0x00, 0xf5, 0x21, 0x00


	//----- nvinfo : EIATTR_KPARAM_INFO
	.align		4
.L_9:
        /*0018*/ 	.byte	0x04, 0x17
        /*001a*/ 	.short	(.L_11 - .L_10)
.L_10:
        /*001c*/ 	.word	0x00000000
        /*0020*/ 	.short	0x0003
        /*0022*/ 	.short	0x0018
        /*0024*/ 	.byte	0x00, 0xf5, 0x21, 0x00


	//----- nvinfo : EIATTR_KPARAM_INFO
	.align		4
.L_11:
        /*0028*/ 	.byte	0x04, 0x17
        /*002a*/ 	.short	(.L_13 - .L_12)
.L_12:
        /*002c*/ 	.word	0x00000000
        /*0030*/ 	.short	0x0002
        /*0032*/ 	.short	0x0010
        /*0034*/ 	.byte	0x00, 0xf5, 0x21, 0x00


	//----- nvinfo : EIATTR_KPARAM_INFO
	.align		4
.L_13:
        /*0038*/ 	.byte	0x04, 0x17
        /*003a*/ 	.short	(.L_15 - .L_14)
.L_14:
        /*003c*/ 	.word	0x00000000
        /*0040*/ 	.short	0x0001
        /*0042*/ 	.short	0x0008
        /*0044*/ 	.byte	0x00, 0xf0, 0x11, 0x00


	//----- nvinfo : EIATTR_KPARAM_INFO
	.align		4
.L_15:
        /*0048*/ 	.byte	0x04, 0x17
        /*004a*/ 	.short	(.L_17 - .L_16)
.L_16:
        /*004c*/ 	.word	0x00000000
        /*0050*/ 	.short	0x0000
        /*0052*/ 	.short	0x0000
        /*0054*/ 	.byte	0x00, 0xf5, 0x21, 0x00


	//----- nvinfo : EIATTR_SPARSE_MMA_MASK
	.align		4
.L_17:
        /*0058*/ 	.byte	0x03, 0x50
        /*005a*/ 	.short	0x0000


	//----- nvinfo : EIATTR_MAXREG_COUNT
	.align		4
        /*005c*/ 	.byte	0x03, 0x1b
        /*005e*/ 	.short	0x00ff


	//----- nvinfo : EIATTR_MERCURY_ISA_VERSION
	.align		4
        /*0060*/ 	.byte	0x03, 0x5f
        /*0062*/ 	.short	0x0101


	//----- nvinfo : EIATTR_VRC_CTA_INIT_COUNT
	.align		4
        /*0064*/ 	.byte	0x02, 0x4a
	.zero		1
	.zero		1


	//----- nvinfo : EIATTR_EXIT_INSTR_OFFSETS
	.align		4
        /*0068*/ 	.byte	0x04, 0x1c
        /*006a*/ 	.short	(.L_19 - .L_18)


	//   ....[0]....
.L_18:
        /*006c*/ 	.word	0x00000420


	//   ....[1]....
        /*0070*/ 	.word	0x000005c0


	//----- nvinfo : EIATTR_CRS_STACK_SIZE
	.align		4
.L_19:
        /*0074*/ 	.byte	0x04, 0x1e
        /*0076*/ 	.short	(.L_21 - .L_20)
.L_20:
        /*0078*/ 	.word	0x00000000


	//----- nvinfo : EIATTR_CBANK_PARAM_SIZE
	.align		4
.L_21:
        /*007c*/ 	.byte	0x03, 0x19
        /*007e*/ 	.short	0x0028


	//----- nvinfo : EIATTR_PARAM_CBANK
	.align		4
        /*0080*/ 	.byte	0x04, 0x0a
        /*0082*/ 	.short	(.L_23 - .L_22)
	.align		4
.L_22:
        /*0084*/ 	.word	index@(.nv.constant0._Z4SortPfiS_S_Pi)
        /*0088*/ 	.short	0x0380
        /*008a*/ 	.short	0x0028


	//----- nvinfo : EIATTR_SW_WAR
	.align		4
.L_23:
        /*008c*/ 	.byte	0x04, 0x36
        /*008e*/ 	.short	(.L_25 - .L_24)
.L_24:
        /*0090*/ 	.word	0x00000008
.L_25:


//--------------------- .nv.callgraph             --------------------------
	.section	.nv.callgraph,"",@"SHT_CUDA_CALLGRAPH"
	.align	4
	.sectionentsize	8
	.align		4
        /*0000*/ 	.word	0x00000000
	.align		4
        /*0004*/ 	.word	0xffffffff
	.align		4
        /*0008*/ 	.word	0x00000000
	.align		4
        /*000c*/ 	.word	0xfffffffe
	.align		4
        /*0010*/ 	.word	0x00000000
	.align		4
        /*0014*/ 	.word	0xfffffffd
	.align		4
        /*0018*/ 	.word	0x00000000
	.align		4
        /*001c*/ 	.word	0xfffffffc


//--------------------- .text._Z4SortPfiS_S_Pi    --------------------------
	.section	.text._Z4SortPfiS_S_Pi,"ax",@progbits
	.align	128
        .global         _Z4SortPfiS_S_Pi
        .type           _Z4SortPfiS_S_Pi,@function
        .size           _Z4SortPfiS_S_Pi,(.L_x_3 - _Z4SortPfiS_S_Pi)
        .other          _Z4SortPfiS_S_Pi,@"STO_CUDA_ENTRY STV_DEFAULT"
_Z4SortPfiS_S_Pi:
.text._Z4SortPfiS_S_Pi:
[----:B------:R-:W-:Y:S08]  /*0000*/  LDC R1, c[0x0][0x37c] ;  /* 0x0000df00ff017b82 */ /* 0x000ff00000000800 */
[----:B------:R-:W-:Y:S01]  /*0010*/  S2UR UR4, SR_CTAID.Z ;  /* 0x00000000000479c3 */ /* 0x000fe20000002700 */
[----:B------:R-:W0:Y:S01]  /*0020*/  LDCU UR5, c[0x0][0x370] ;  /* 0x00006e00ff0577ac */ /* 0x000e220008000800 */
[----:B------:R-:W1:Y:S06]  /*0030*/  LDCU UR6, c[0x0][0x374] ;  /* 0x00006e80ff0677ac */ /* 0x000e6c0008000800 */
[----:B------:R-:W1:Y:S01]  /*0040*/  S2UR UR7, SR_CTAID.Y ;  /* 0x00000000000779c3 */ /* 0x000e620000002600 */
[----:B------:R-:W2:Y:S07]  /*0050*/  LDCU.64 UR10, c[0x0][0x358] ;  /* 0x00006b00ff0a77ac */ /* 0x000eae0008000a00 */
[----:B------:R-:W0:Y:S01]  /*0060*/  S2UR UR8, SR_CTAID.X ;  /* 0x00000000000879c3 */ /* 0x000e220000002500 */
[----:B-1----:R-:W-:-:S04]  /*0070*/  UIMAD UR4, UR4, UR6, UR7 ;  /* 0x00000006040472a4 */ /* 0x002fc8000f8e0207 */
[----:B0-----:R-:W-:Y:S01]  /*0080*/  UIMAD UR4, UR4, UR5, UR8 ;  /* 0x00000005040472a4 */ /* 0x001fe2000f8e0208 */
[----:B------:R-:W-:Y:S01]  /*0090*/  CS2R R4, SR_CLOCKLO ;  /* 0x0000000000047805 */ /* 0x000fe20000015000 */
[----:B------:R-:W0:Y:S01]  /*00a0*/  S2R R3, SR_TID.Z ;  /* 0x0000000000037919 */ /* 0x000e220000002300 */
[----:B------:R-:W1:Y:S01]  /*00b0*/  LDCU UR5, c[0x0][0x360] ;  /* 0x00006c00ff0577ac */ /* 0x000e620008000800 */
[----:B------:R-:W3:Y:S01]  /*00c0*/  S2R R7, SR_TID.Y ;  /* 0x0000000000077919 */ /* 0x000ee20000002200 */
[----:B------:R-:W3:Y:S01]  /*00d0*/  LDCU UR6, c[0x0][0x364] ;  /* 0x00006c80ff0677ac */ /* 0x000ee20008000800 */
[----:B------:R-:W0:Y:S01]  /*00e0*/  LDC R0, c[0x0][0x368] ;  /* 0x0000da00ff007b82 */ /* 0x000e220000000800 */
[----:B------:R-:W1:Y:S01]  /*00f0*/  S2R R9, SR_TID.X ;  /* 0x0000000000097919 */ /* 0x000e620000002100 */
[----:B0-----:R-:W-:-:S04]  /*0100*/  IMAD R0, R0, UR4, R3 ;  /* 0x0000000400007c24 */ /* 0x001fc8000f8e0203 */
[----:B---3--:R-:W-:-:S04]  /*0110*/  IMAD R0, R0, UR6, R7 ;  /* 0x0000000600007c24 */ /* 0x008fc8000f8e0207 */
[----:B-1----:R-:W-:Y:S01]  /*0120*/  IMAD R0, R0, UR5, R9 ;  /* 0x0000000500007c24 */ /* 0x002fe2000f8e0209 */
[----:B------:R-:W-:Y:S01]  /*0130*/  CS2R R6, SR_CLOCKLO ;  /* 0x0000000000067805 */ /* 0x000fe20000015000 */
[----:B------:R-:W0:Y:S05]  /*0140*/  LDC.64 R8, c[0x0][0x390] ;  /* 0x0000e400ff087b82 */ /* 0x000e2a0000000a00 */
[----:B------:R-:W-:Y:S01]  /*0150*/  IADD3 R6, P0, PT, -R4, R6, RZ ;  /* 0x0000000604067210 */ /* 0x000fe20007f1e1ff */
[----:B------:R-:W1:Y:S04]  /*0160*/  LDCU UR4, c[0x0][0x388] ;  /* 0x00007100ff0477ac */ /* 0x000e680008000800 */
[----:B------:R-:W-:Y:S01]  /*0170*/  IMAD.X R7, R7, 0x1, ~R5, P0 ;  /* 0x0000000107077824 */ /* 0x000fe200000e0e05 */
[----:B------:R-:W3:Y:S05]  /*0180*/  LDC.64 R2, c[0x0][0x3a0] ;  /* 0x0000e800ff027b82 */ /* 0x000eea0000000a00 */
[----:B------:R-:W2:Y:S01]  /*0190*/  I2F.S64 R7, R6 ;  /* 0x0000000600077312 */ /* 0x000ea20000301400 */
[----:B0-----:R-:W-:-:S05]  /*01a0*/  IMAD.WIDE R4, R0, 0x4, R8 ;  /* 0x0000000400047825 */ /* 0x001fca00078e0208 */
[----:B--2---:R0:W-:Y:S04]  /*01b0*/  STG.E desc[UR10][R4.64], R7 ;  /* 0x0000000704007986 */ /* 0x0041e8000c10190a */
[----:B---3--:R-:W2:Y:S01]  /*01c0*/  LDG.E R9, desc[UR10][R2.64] ;  /* 0x0000000a02097981 */ /* 0x008ea2000c1e1900 */
[----:B------:R-:W-:Y:S01]  /*01d0*/  LOP3.LUT R8, R0, 0x1, RZ, 0xc0, !PT ;  /* 0x0000000100087812 */ /* 0x000fe200078ec0ff */
[----:B------:R-:W-:Y:S03]  /*01e0*/  BSSY.RECONVERGENT B0, `(.L_x_0) ;  /* 0x000001e000007945 */ /* 0x000fe60003800200 */
[----:B------:R-:W-:-:S04]  /*01f0*/  ISETP.NE.U32.AND P0, PT, R8, 0x1, PT ;  /* 0x000000010800780c */ /* 0x000fc80003f05070 */
[----:B-1----:R-:W-:-:S04]  /*0200*/  ISETP.LT.AND P0, PT, R0, UR4, P0 ;  /* 0x0000000400007c0c */ /* 0x002fc80008701270 */
[----:B--2---:R-:W-:-:S13]  /*0210*/  ISETP.LT.OR P0, PT, R9, 0x1, !P0 ;  /* 0x000000010900780c */ /* 0x004fda0004701670 */
[----:B0-----:R-:W-:Y:S05]  /*0220*/  @P0 BRA `(.L_x_1) ;  /* 0x0000000000640947 */ /* 0x001fea0003800000 */
[----:B------:R-:W-:Y:S01]  /*0230*/  CS2R R10, SR_CLOCKLO ;  /* 0x00000000000a7805 */ /* 0x000fe20000015000 */
[----:B------:R-:W0:Y:S02]  /*0240*/  LDC.64 R4, c[0x0][0x380] ;  /* 0x0000e000ff047b82 */ /* 0x000e240000000a00 */
[----:B0-----:R-:W-:-:S05]  /*0250*/  IMAD.WIDE R4, R0, 0x4, R4 ;  /* 0x0000000400047825 */ /* 0x001fca00078e0204 */
[----:B------:R-:W2:Y:S04]  /*0260*/  LDG.E R6, desc[UR10][R4.64] ;  /* 0x0000000a04067981 */ /* 0x000ea8000c1e1900 */
[----:B------:R-:W2:Y:S02]  /*0270*/  LDG.E R15, desc[UR10][R4.64+0x4] ;  /* 0x0000040a040f7981 */ /* 0x000ea4000c1e1900 */
[----:B--2---:R-:W-:Y:S01]  /*0280*/  FADD R6, R6, -R15 ;  /* 0x8000000f06067221 */ /* 0x004fe20000000000 */
[----:B------:R-:W-:-:S04]  /*0290*/  CS2R R12, SR_CLOCKLO ;  /* 0x00000000000c7805 */ /* 0x000fc80000015000 */
[----:B------:R-:W-:-:S13]  /*02a0*/  FSETP.GTU.AND P0, PT, R6, RZ, PT ;  /* 0x000000ff0600720b */ /* 0x000fda0003f0c000 */
[----:B------:R-:W-:Y:S01]  /*02b0*/  @!P0 CS2R R6, SR_CLOCKLO ;  /* 0x0000000000068805 */ /* 0x000fe20000015000 */
[----:B------:R-:W-:Y:S01]  /*02c0*/  @!P0 STG.E desc[UR10][R4.64+0x4], R15 ;  /* 0x0000040f04008986 */ /* 0x000fe2000c10190a */
[----:B------:R-:W-:-:S03]  /*02d0*/  @!P0 CS2R R8, SR_CLOCKLO ;  /* 0x0000000000088805 */ /* 0x000fc60000015000 */
[----:B------:R-:W2:Y:S04]  /*02e0*/  @P0 LDG.E R17, desc[UR10][R4.64] ;  /* 0x0000000a04110981 */ /* 0x000ea8000c1e1900 */
[----:B--2---:R-:W-:Y:S01]  /*02f0*/  @P0 STG.E desc[UR10][R4.64+0x4], R17 ;  /* 0x0000041104000986 */ /* 0x004fe2000c10190a */
[----:B------:R-:W-:-:S03]  /*0300*/  @P0 CS2R R6, SR_CLOCKLO ;  /* 0x0000000000060805 */ /* 0x000fc60000015000 */
[----:B------:R0:W-:Y:S01]  /*0310*/  @P0 STG.E desc[UR10][R4.64], R15 ;  /* 0x0000000f04000986 */ /* 0x0001e2000c10190a */
[----:B------:R-:W-:Y:S02]  /*0320*/  @P0 CS2R R8, SR_CLOCKLO ;  /* 0x0000000000080805 */ /* 0x000fe40000015000 */
[----:B0-----:R-:W-:Y:S01]  /*0330*/  IADD3 R15, P0, P1, R12, -R10, -R6 ;  /* 0x8000000a0c0f7210 */ /* 0x001fe2000791e806 */
[----:B------:R-:W0:Y:S03]  /*0340*/  LDC.64 R4, c[0x0][0x398] ;  /* 0x0000e600ff047b82 */ /* 0x000e260000000a00 */
[----:B------:R-:W-:Y:S02]  /*0350*/  IADD3.X R7, PT, PT, R13, ~R11, ~R7, P0, P1 ;  /* 0x8000000b0d077210 */ /* 0x000fe400007e2c07 */
[----:B------:R-:W-:-:S05]  /*0360*/  IADD3 R6, P0, PT, R8, R15, RZ ;  /* 0x0000000f08067210 */ /* 0x000fca0007f1e0ff */
[----:B------:R-:W-:-:S06]  /*0370*/  IMAD.X R7, R9, 0x1, R7, P0 ;  /* 0x0000000109077824 */ /* 0x000fcc00000e0607 */
[----:B------:R-:W1:Y:S01]  /*0380*/  I2F.S64 R7, R6 ;  /* 0x0000000600077312 */ /* 0x000e620000301400 */
[----:B0-----:R-:W-:-:S05]  /*0390*/  IMAD.WIDE R4, R0, 0x4, R4 ;  /* 0x0000000400047825 */ /* 0x001fca00078e0204 */
[----:B-1----:R0:W-:Y:S04]  /*03a0*/  STG.E desc[UR10][R4.64], R7 ;  /* 0x0000000704007986 */ /* 0x0021e8000c10190a */
[----:B------:R0:W5:Y:S02]  /*03b0*/  LDG.E R9, desc[UR10][R2.64] ;  /* 0x0000000a02097981 */ /* 0x000164000c1e1900 */
.L_x_1:
[----:B------:R-:W-:Y:S05]  /*03c0*/  BSYNC.RECONVERGENT B0 ;  /* 0x0000000000007941 */ /* 0x000fea0003800200 */
.L_x_0:
[C---:B0-----:R-:W-:Y:S01]  /*03d0*/  LOP3.LUT R2, R0.reuse, 0x80000001, RZ, 0xc0, !PT ;  /* 0x8000000100027812 */ /* 0x041fe200078ec0ff */
[----:B------:R-:W-:-:S03]  /*03e0*/  VIADD R11, R0, 0x1 ;  /* 0x00000001000b7836 */ /* 0x000fc60000000000 */
[----:B------:R-:W-:-:S04]  /*03f0*/  ISETP.NE.AND P0, PT, R2, 0x1, PT ;  /* 0x000000010200780c */ /* 0x000fc80003f05270 */
[----:B------:R-:W-:-:S04]  /*0400*/  ISETP.GE.OR P0, PT, R11, UR4, P0 ;  /* 0x000000040b007c0c */ /* 0x000fc80008706670 */
[----:B-----5:R-:W-:-:S13]  /*0410*/  ISETP.GT.OR P0, PT, R9, -0x1, P0 ;  /* 0xffffffff0900780c */ /* 0x020fda0000704670 */
[----:B------:R-:W-:Y:S05]  /*0420*/  @P0 EXIT ;  /* 0x000000000000094d */ /* 0x000fea0003800000 */
[----:B------:R-:W-:Y:S01]  /*0430*/  CS2R R2, SR_CLOCKLO ;  /* 0x0000000000027805 */ /* 0x000fe20000015000 */
[----:B------:R-:W0:Y:S02]  /*0440*/  LDC.64 R6, c[0x0][0x380] ;  /* 0x0000e000ff067b82 */ /* 0x000e240000000a00 */
[----:B0-----:R-:W-:-:S04]  /*0450*/  IMAD.WIDE.U32 R4, R0, 0x4, R6 ;  /* 0x0000000400047825 */ /* 0x001fc800078e0006 */
[----:B------:R-:W-:Y:S01]  /*0460*/  IMAD.WIDE.U32 R6, R11, 0x4, R6 ;  /* 0x000000040b067825 */ /* 0x000fe200078e0006 */
        /* <DEDUP_REMOVED lines=19> */
[----:B0-----:R-:W-:-:S05]  /*05a0*/  IMAD.WIDE.U32 R2, R0, 0x4, R6 ;  /* 0x0000000400027825 */ /* 0x001fca00078e0006 */
[----:B-1----:R-:W-:Y:S01]  /*05b0*/  STG.E desc[UR10][R2.64], R5 ;  /* 0x0000000502007986 */ /* 0x002fe2000c10190a */
[----:B------:R-:W-:Y:S05]  /*05c0*/  EXIT ;  /* 0x000000000000794d */ /* 0x000fea0003800000 */
.L_x_2:
[----:B------:R-:W-:-:S00]  /*05d0*/  BRA `(.L_x_2) ;  /* 0xfffffffc00fc7947 */ /* 0x000fc0000383ffff */
[----:B------:R-:W-:-:S00]  /*05e0*/  NOP ;  /* 0x0000000000007918 */ /* 0x000fc00000000000 */
        /* <DEDUP_REMOVED lines=9> */
.L_x_3:


//--------------------- .nv.shared.reserved.0     --------------------------
	.section	.nv.shared.reserved.0,"aw",@nobits
	.weak		__nv_reservedSMEM_offset_0_alias
	.size		__nv_reservedSMEM_offset_0_alias, 0, 64
	.other		__nv_reservedSMEM_offset_0_alias,@"STO_CUDA_RESERVED_SHARED STV_DEFAULT"
__nv_reservedSMEM_offset_0_alias:
	.zero		0
	.zero		64


//--------------------- .nv.constant0._Z4SortPfiS_S_Pi --------------------------
	.section	.nv.constant0._Z4SortPfiS_S_Pi,"a",@progbits
	.sectionflags	@""
	.align	4
.nv.constant0._Z4SortPfiS_S_Pi:
	.zero		936


//--------------------- SYMBOLS --------------------------

	.type		.nv.reservedSmem.offset0,@object
	.size		.nv.reservedSmem.offset0,0x4
